	.headerflags	@"EF_CUDA_TEXMODE_UNIFIED EF_CUDA_64BIT_ADDRESS EF_CUDA_ACCELERATORS EF_CUDA_SM90 EF_CUDA_VIRTUAL_SM(EF_CUDA_SM90)"
	.elftype	@"ET_EXEC"


//--------------------- .nv.info                  --------------------------
	.section	.nv.info,"",@"SHT_CUDA_INFO"
	.align	4


	//----- nvinfo : EIATTR_REGCOUNT
	.align		4
        /*0000*/ 	.byte	0x04, 0x2f
        /*0002*/ 	.short	(.L_3 - .L_2)
	.align		4
.L_2:
        /*0004*/ 	.word	index@(triton_poi_fused_add_div_mean_squeeze_std_sub_0)
        /*0008*/ 	.word	0x00000014


	//----- nvinfo : EIATTR_MIN_STACK_SIZE
	.align		4
.L_3:
        /*000c*/ 	.byte	0x04, 0x12
        /*000e*/ 	.short	(.L_5 - .L_4)
	.align		4
.L_4:
        /*0010*/ 	.word	index@(triton_poi_fused_add_div_mean_squeeze_std_sub_0)
        /*0014*/ 	.word	0x00000000


	//----- nvinfo : EIATTR_FRAME_SIZE
	.align		4
.L_5:
        /*0018*/ 	.byte	0x04, 0x11
        /*001a*/ 	.short	(.L_7 - .L_6)
	.align		4
.L_6:
        /*001c*/ 	.word	index@(triton_poi_fused_add_div_mean_squeeze_std_sub_0)
        /*0020*/ 	.word	0x00000000


	//----- nvinfo : EIATTR_MIN_STACK_SIZE
	.align		4
.L_7:
        /*0024*/ 	.byte	0x04, 0x12
        /*0026*/ 	.short	(.L_9 - .L_8)
	.align		4
.L_8:
        /*0028*/ 	.word	index@(triton_poi_fused_add_div_mean_squeeze_std_sub_0)
        /*002c*/ 	.word	0x00000000
.L_9:


//--------------------- .nv.info.triton_poi_fused_add_div_mean_squeeze_std_sub_0 --------------------------
	.section	.nv.info.triton_poi_fused_add_div_mean_squeeze_std_sub_0,"",@"SHT_CUDA_INFO"
	.sectionflags	@""
	.align	4


	//----- nvinfo : EIATTR_CUDA_API_VERSION
	.align		4
        /*0000*/ 	.byte	0x04, 0x37
        /*0002*/ 	.short	(.L_11 - .L_10)
.L_10:
        /*0004*/ 	.word	0x0000007c


	//----- nvinfo : EIATTR_KPARAM_INFO
	.align		4
.L_11:
        /*0008*/ 	.byte	0x04, 0x17
        /*000a*/ 	.short	(.L_13 - .L_12)
.L_12:
        /*000c*/ 	.word	0x00000000
        /*0010*/ 	.short	0x0002
        /*0012*/ 	.short	0x0010
        /*0014*/ 	.byte	0x00, 0xf0, 0x11, 0x00


	//----- nvinfo : EIATTR_KPARAM_INFO
	.align		4
.L_13:
        /*0018*/ 	.byte	0x04, 0x17
        /*001a*/ 	.short	(.L_15 - .L_14)
.L_14:
        /*001c*/ 	.word	0x00000000
        /*0020*/ 	.short	0x0001
        /*0022*/ 	.short	0x0008
        /*0024*/ 	.byte	0x00, 0xf4, 0x21, 0x00


	//----- nvinfo : EIATTR_KPARAM_INFO
	.align		4
.L_15:
        /*0028*/ 	.byte	0x04, 0x17
        /*002a*/ 	.short	(.L_17 - .L_16)
.L_16:
        /*002c*/ 	.word	0x00000000
        /*0030*/ 	.short	0x0000
        /*0032*/ 	.short	0x0000
        /*0034*/ 	.byte	0x00, 0xf4, 0x21, 0x00


	//----- nvinfo : EIATTR_SPARSE_MMA_MASK
	.align		4
.L_17:
        /*0038*/ 	.byte	0x03, 0x50
        /*003a*/ 	.short	0x0000


	//----- nvinfo : EIATTR_MAXREG_COUNT
	.align		4
        /*003c*/ 	.byte	0x03, 0x1b
        /*003e*/ 	.short	0x00ff


	//----- nvinfo : EIATTR_EXIT_INSTR_OFFSETS
	.align		4
        /*0040*/ 	.byte	0x04, 0x1c
        /*0042*/ 	.short	(.L_19 - .L_18)


	//   ....[0]....
.L_18:
        /*0044*/ 	.word	0x00000360


	//   ....[1]....
        /*0048*/ 	.word	0x00000380


	//----- nvinfo : EIATTR_REQNTID
	.align		4
.L_19:
        /*004c*/ 	.byte	0x04, 0x10
        /*004e*/ 	.short	(.L_21 - .L_20)
.L_20:
        /*0050*/ 	.word	0x00000080
        /*0054*/ 	.word	0x00000001
        /*0058*/ 	.word	0x00000001


	//----- nvinfo : EIATTR_CBANK_PARAM_SIZE
	.align		4
.L_21:
        /*005c*/ 	.byte	0x03, 0x19
        /*005e*/ 	.short	0x0014


	//----- nvinfo : EIATTR_PARAM_CBANK
	.align		4
        /*0060*/ 	.byte	0x04, 0x0a
        /*0062*/ 	.short	(.L_23 - .L_22)
	.align		4
.L_22:
        /*0064*/ 	.word	index@(.nv.constant0.triton_poi_fused_add_div_mean_squeeze_std_sub_0)
        /*0068*/ 	.short	0x0210
        /*006a*/ 	.short	0x0014


	//----- nvinfo : EIATTR_SW_WAR
	.align		4
.L_23:
        /*006c*/ 	.byte	0x04, 0x36
        /*006e*/ 	.short	(.L_25 - .L_24)
.L_24:
        /*0070*/ 	.word	0x00000008
.L_25:


//--------------------- .nv.callgraph             --------------------------
	.section	.nv.callgraph,"",@"SHT_CUDA_CALLGRAPH"
	.align	4
	.sectionentsize	8
	.align		4
        /*0000*/ 	.word	0x00000000
	.align		4
        /*0004*/ 	.word	0xffffffff
	.align		4
        /*0008*/ 	.word	0x00000000
	.align		4
        /*000c*/ 	.word	0xfffffffe
	.align		4
        /*0010*/ 	.word	0x00000000
	.align		4
        /*0014*/ 	.word	0xfffffffd
	.align		4
        /*0018*/ 	.word	0x00000000
	.align		4
        /*001c*/ 	.word	0xfffffffc


//--------------------- .nv.constant4             --------------------------
	.section	.nv.constant4,"a",@progbits
	.align	8
	.align		8
.nv.constant4:
        /*0000*/ 	.dword	_$_str
	.align		8
        /*0008*/ 	.dword	_$_str_$_2


//--------------------- .text.triton_poi_fused_add_div_mean_squeeze_std_sub_0 --------------------------
	.section	.text.triton_poi_fused_add_div_mean_squeeze_std_sub_0,"ax",@progbits
	.align	128
        .global         triton_poi_fused_add_div_mean_squeeze_std_sub_0
        .type           triton_poi_fused_add_div_mean_squeeze_std_sub_0,@function
        .size           triton_poi_fused_add_div_mean_squeeze_std_sub_0,(.L_x_1 - triton_poi_fused_add_div_mean_squeeze_std_sub_0)
        .other          triton_poi_fused_add_div_mean_squeeze_std_sub_0,@"STO_CUDA_ENTRY STV_DEFAULT"
triton_poi_fused_add_div_mean_squeeze_std_sub_0:
.text.triton_poi_fused_add_div_mean_squeeze_std_sub_0:
[----:B------:R-:W0:Y:S02]  /*0000*/  LDC R1, c[0x0][0x28] ;  /* 0x00000a00ff017b82 */ /* 0x000e240000000800 */
[----:B------:R-:W1:Y:S01]  /*0010*/  S2R R5, SR_TID.X ;  /* 0x0000000000057919 */ /* 0x000e620000002100 */
[----:B------:R-:W2:Y:S01]  /*0020*/  LDC.64 R2, c[0x0][0x210] ;  /* 0x00008400ff027b82 */ /* 0x000ea20000000a00 */
[----:B------:R-:W-:Y:S01]  /*0030*/  CS2R R14, SRZ ;  /* 0x00000000000e7805 */ /* 0x000fe2000001ff00 */
[----:B------:R-:W-:Y:S01]  /*0040*/  ULDC.64 UR4, c[0x0][0x208] ;  /* 0x0000820000047ab9 */ /* 0x000fe20000000a00 */
[----:B------:R-:W3:Y:S01]  /*0050*/  S2R R0, SR_CTAID.X ;  /* 0x0000000000007919 */ /* 0x000ee20000002500 */
[----:B-1----:R-:W-:Y:S02]  /*0060*/  LOP3.LUT R5, R5, 0x7f, RZ, 0xc0, !PT ;  /* 0x0000007f05057812 */ /* 0x002fe400078ec0ff */
[----:B---3--:R-:W-:Y:S02]  /*0070*/  SHF.R.S32.HI R4, RZ, 0x18, R0 ;  /* 0x00000018ff047819 */ /* 0x008fe40000011400 */
[----:B------:R-:W-:Y:S02]  /*0080*/  LEA R5, R0, R5, 0x7 ;  /* 0x0000000500057211 */ /* 0x000fe400078e38ff */
[----:B------:R-:W-:-:S02]  /*0090*/  SGXT R0, R4, 0x1 ;  /* 0x000000010400781a */ /* 0x000fc40000000200 */
[----:B------:R-:W-:Y:S02]  /*00a0*/  ISETP.GE.AND P1, PT, R5, 0x100, PT ;  /* 0x000001000500780c */ /* 0x000fe40003f26270 */
[CC--:B------:R-:W-:Y:S02]  /*00b0*/  LEA.HI R4, R0.reuse, R5.reuse, RZ, 0x2 ;  /* 0x0000000500047211 */ /* 0x0c0fe400078f10ff */
[----:B------:R-:W-:Y:S02]  /*00c0*/  LEA.HI R0, R0, R5, RZ, 0x4 ;  /* 0x0000000500007211 */ /* 0x000fe400078f20ff */
[----:B------:R-:W-:Y:S02]  /*00d0*/  LOP3.LUT R4, R4, 0xfffffffc, RZ, 0xc0, !PT ;  /* 0xfffffffc04047812 */ /* 0x000fe400078ec0ff */
[----:B------:R-:W-:-:S04]  /*00e0*/  LOP3.LUT R0, R0, 0xfffffff0, RZ, 0xc0, !PT ;  /* 0xfffffff000007812 */ /* 0x000fc800078ec0ff */
[----:B------:R-:W-:Y:S01]  /*00f0*/  IADD3 R11, R0, R5, -R4 ;  /* 0x00000005000b7210 */ /* 0x000fe20007ffe804 */
[----:B------:R-:W-:-:S03]  /*0100*/  HFMA2.MMA R4, -RZ, RZ, 0, 0 ;  /* 0x00000000ff047435 */ /* 0x000fc600000001ff */
[----:B------:R-:W-:Y:S01]  /*0110*/  IADD3 R9, R11, 0x4, RZ ;  /* 0x000000040b097810 */ /* 0x000fe20007ffe0ff */
[----:B--2---:R-:W-:Y:S01]  /*0120*/  IMAD.WIDE R6, R11, 0x4, R2 ;  /* 0x000000040b067825 */ /* 0x004fe200078e0202 */
[----:B------:R-:W-:-:S03]  /*0130*/  IADD3 R13, R11, 0x8, RZ ;  /* 0x000000080b0d7810 */ /* 0x000fc60007ffe0ff */
[--C-:B------:R-:W-:Y:S01]  /*0140*/  IMAD.WIDE R8, R9, 0x4, R2.reuse ;  /* 0x0000000409087825 */ /* 0x100fe200078e0202 */
[----:B------:R-:W-:Y:S01]  /*0150*/  IADD3 R17, R11, 0xc, RZ ;  /* 0x0000000c0b117810 */ /* 0x000fe20007ffe0ff */
[----:B------:R-:W2:Y:S02]  /*0160*/  @!P1 LDG.E.EL R4, desc[UR4][R6.64] ;  /* 0x0000000406049981 */ /* 0x000ea4000c2e1900 */
[--C-:B------:R-:W-:Y:S02]  /*0170*/  IMAD.WIDE R10, R13, 0x4, R2.reuse ;  /* 0x000000040d0a7825 */ /* 0x100fe400078e0202 */
[----:B------:R-:W2:Y:S01]  /*0180*/  @!P1 LDG.E.EL R15, desc[UR4][R8.64] ;  /* 0x00000004080f9981 */ /* 0x000ea2000c2e1900 */
[----:B------:R-:W-:Y:S01]  /*0190*/  MOV R16, RZ ;  /* 0x000000ff00107202 */ /* 0x000fe20000000f00 */
[--C-:B------:R-:W-:Y:S02]  /*01a0*/  IMAD.WIDE R12, R17, 0x4, R2.reuse ;  /* 0x00000004110c7825 */ /* 0x100fe400078e0202 */
[----:B------:R-:W3:Y:S04]  /*01b0*/  @!P1 LDG.E.EL R14, desc[UR4][R10.64] ;  /* 0x000000040a0e9981 */ /* 0x000ee8000c2e1900 */
[----:B------:R-:W4:Y:S01]  /*01c0*/  @!P1 LDG.E.EL R16, desc[UR4][R12.64] ;  /* 0x000000040c109981 */ /* 0x000f22000c2e1900 */
[----:B------:R-:W-:Y:S01]  /*01d0*/  HFMA2.MMA R0, -RZ, RZ, 0, 0 ;  /* 0x00000000ff007435 */ /* 0x000fe200000001ff */
[----:B------:R-:W-:-:S09]  /*01e0*/  IMAD.WIDE R2, R5, 0x4, R2 ;  /* 0x0000000405027825 */ /* 0x000fd200078e0202 */
[----:B------:R1:W5:Y:S02]  /*01f0*/  @!P1 LDG.E R0, desc[UR4][R2.64] ;  /* 0x0000000402009981 */ /* 0x000364000c1e1900 */
[----:B-1----:R-:W1:Y:S02]  /*0200*/  LDC.64 R2, c[0x0][0x218] ;  /* 0x00008600ff027b82 */ /* 0x002e640000000a00 */
[----:B-1----:R-:W-:-:S04]  /*0210*/  IMAD.WIDE R2, R5, 0x4, R2 ;  /* 0x0000000405027825 */ /* 0x002fc800078e0202 */
[----:B--2---:R-:W-:-:S04]  /*0220*/  FADD R7, R15, R4 ;  /* 0x000000040f077221 */ /* 0x004fc80000000000 */
[----:B---3--:R-:W-:-:S04]  /*0230*/  FADD R7, R7, R14 ;  /* 0x0000000e07077221 */ /* 0x008fc80000000000 */
[----:B----4-:R-:W-:-:S04]  /*0240*/  FADD R7, R7, R16 ;  /* 0x0000001007077221 */ /* 0x010fc80000000000 */
[C---:B------:R-:W-:Y:S01]  /*0250*/  FFMA R15, R7.reuse, -0.25, R15 ;  /* 0xbe800000070f7823 */ /* 0x040fe2000000000f */
[C---:B------:R-:W-:Y:S01]  /*0260*/  FFMA R4, R7.reuse, -0.25, R4 ;  /* 0xbe80000007047823 */ /* 0x040fe20000000004 */
[C---:B------:R-:W-:Y:S01]  /*0270*/  FFMA R14, R7.reuse, -0.25, R14 ;  /* 0xbe800000070e7823 */ /* 0x040fe2000000000e */
[----:B------:R-:W-:Y:S01]  /*0280*/  FFMA R16, R7, -0.25, R16 ;  /* 0xbe80000007107823 */ /* 0x000fe20000000010 */
[----:B------:R-:W-:Y:S01]  /*0290*/  FMUL R15, R15, R15 ;  /* 0x0000000f0f0f7220 */ /* 0x000fe20000400000 */
[----:B-----5:R-:W-:-:S03]  /*02a0*/  FFMA R0, R7, -0.25, R0 ;  /* 0xbe80000007007823 */ /* 0x020fc60000000000 */
[----:B------:R-:W-:-:S04]  /*02b0*/  FFMA R15, R4, R4, R15 ;  /* 0x00000004040f7223 */ /* 0x000fc8000000000f */
[----:B------:R-:W-:-:S04]  /*02c0*/  FFMA R15, R14, R14, R15 ;  /* 0x0000000e0e0f7223 */ /* 0x000fc8000000000f */
[----:B------:R-:W-:-:S04]  /*02d0*/  FFMA R15, R16, R16, R15 ;  /* 0x00000010100f7223 */ /* 0x000fc8000000000f */
[----:B------:R-:W-:-:S06]  /*02e0*/  FMUL R15, R15, 0.25 ;  /* 0x3e8000000f0f7820 */ /* 0x000fcc0000400000 */
[----:B------:R-:W1:Y:S02]  /*02f0*/  MUFU.SQRT R15, R15 ;  /* 0x0000000f000f7308 */ /* 0x000e640000002000 */
[----:B-1----:R-:W-:-:S05]  /*0300*/  FADD R4, R15, 1.00000001335143196e-10 ;  /* 0x2edbe6ff0f047421 */ /* 0x002fca0000000000 */
[----:B------:R-:W-:-:S13]  /*0310*/  FSETP.GT.AND P0, PT, R4, 8.50705917302346158658e+37, PT ;  /* 0x7e8000000400780b */ /* 0x000fda0003f04000 */
[----:B------:R-:W-:Y:S01]  /*0320*/  @P0 FMUL R4, R4, 0.25 ;  /* 0x3e80000004040820 */ /* 0x000fe20000400000 */
[----:B------:R-:W-:-:S03]  /*0330*/  @P0 FMUL R0, R0, 0.25 ;  /* 0x3e80000000000820 */ /* 0x000fc60000400000 */
[----:B------:R-:W1:Y:S02]  /*0340*/  MUFU.RCP R9, R4 ;  /* 0x0000000400097308 */ /* 0x000e640000001000 */
[----:B-1----:R-:W-:Y:S01]  /*0350*/  FMUL R9, R9, R0 ;  /* 0x0000000009097220 */ /* 0x002fe20000400000 */
[----:B------:R-:W-:Y:S06]  /*0360*/  @P1 EXIT ;  /* 0x000000000000194d */ /* 0x000fec0003800000 */
[----:B------:R-:W-:Y:S01]  /*0370*/  STG.E desc[UR4][R2.64], R9 ;  /* 0x0000000902007986 */ /* 0x000fe2000c101904 */
[----:B------:R-:W-:Y:S05]  /*0380*/  EXIT ;  /* 0x000000000000794d */ /* 0x000fea0003800000 */
.L_x_0:
[----:B------:R-:W-:-:S00]  /*0390*/  BRA `(.L_x_0) ;  /* 0xfffffffc00fc7947 */ /* 0x000fc0000383ffff */
[----:B------:R-:W-:-:S00]  /*03a0*/  NOP ;  /* 0x0000000000007918 */ /* 0x000fc00000000000 */
        /* <DEDUP_REMOVED lines=13> */
.L_x_1:


//--------------------- .nv.global.init           --------------------------
	.section	.nv.global.init,"aw",@progbits
.nv.global.init:
	.type		_$_str,@object
	.size		_$_str,(_$_str_$_2 - _$_str)
_$_str:
        /*0000*/ 	.byte	0x5f, 0x5f, 0x43, 0x55, 0x44, 0x41, 0x5f, 0x46, 0x54, 0x5a, 0x00
	.type		_$_str_$_2,@object
	.size		_$_str_$_2,(.L_1 - _$_str_$_2)
_$_str_$_2:
        /*000b*/ 	.byte	0x5f, 0x5f, 0x43, 0x55, 0x44, 0x41, 0x5f, 0x50, 0x52, 0x45, 0x43, 0x5f, 0x53, 0x51, 0x52, 0x54
        /*001b*/ 	.byte	0x00
.L_1:


//--------------------- .nv.constant0.triton_poi_fused_add_div_mean_squeeze_std_sub_0 --------------------------
	.section	.nv.constant0.triton_poi_fused_add_div_mean_squeeze_std_sub_0,"a",@progbits
	.sectionflags	@""
	.align	4
.nv.constant0.triton_poi_fused_add_div_mean_squeeze_std_sub_0:
	.zero		548
